//
// Generated by NVIDIA NVVM Compiler
//
// Compiler Build ID: CL-36424714
// Cuda compilation tools, release 13.0, V13.0.88
// Based on NVVM 20.0.0
//

.version 9.0
.target sm_100
.address_size 64


.func  (.param .b32 func_retval0) _Z12binarySearchPiiii(
	.param .b64 _Z12binarySearchPiiii_param_0,
	.param .b32 _Z12binarySearchPiiii_param_1,
	.param .b32 _Z12binarySearchPiiii_param_2,
	.param .b32 _Z12binarySearchPiiii_param_3
)
{
	.reg .pred 	%p<6>;
	.reg .b32 	%r<20>;
	.reg .b64 	%rd<5>;

	ld.param.u64 	%rd2, [_Z12binarySearchPiiii_param_0];
	ld.param.u32 	%r17, [_Z12binarySearchPiiii_param_1];
	ld.param.u32 	%r18, [_Z12binarySearchPiiii_param_2];
	ld.param.u32 	%r11, [_Z12binarySearchPiiii_param_3];
	setp.lt.s32 	%p1, %r18, %r17;
	mov.b32 	%r12, -1;
	mov.u32 	%r19, %r12;
	@%p1 bra 	$L__BB0_6;
	cvta.to.global.u64 	%rd1, %rd2;
$L__BB0_2:
	add.s32 	%r13, %r18, %r17;
	shr.u32 	%r19, %r13, 1;
	mul.wide.u32 	%rd3, %r19, 4;
	add.s64 	%rd4, %rd1, %rd3;
	ld.global.u32 	%r5, [%rd4];
	setp.eq.s32 	%p2, %r5, %r11;
	@%p2 bra 	$L__BB0_6;
	setp.le.s32 	%p3, %r5, %r11;
	@%p3 bra 	$L__BB0_5;
	add.s32 	%r18, %r19, -1;
	setp.gt.s32 	%p5, %r19, %r17;
	mov.u32 	%r19, %r12;
	@%p5 bra 	$L__BB0_2;
	bra.uni 	$L__BB0_6;
$L__BB0_5:
	add.s32 	%r17, %r19, 1;
	setp.gt.s32 	%p4, %r18, %r19;
	mov.u32 	%r19, %r12;
	@%p4 bra 	$L__BB0_2;
$L__BB0_6:
	st.param.b32 	[func_retval0], %r19;
	ret;

}
	// .globl	_Z25parallelExponentialSearchPiiiS_
.visible .entry _Z25parallelExponentialSearchPiiiS_(
	.param .u64 .ptr .align 1 _Z25parallelExponentialSearchPiiiS__param_0,
	.param .u32 _Z25parallelExponentialSearchPiiiS__param_1,
	.param .u32 _Z25parallelExponentialSearchPiiiS__param_2,
	.param .u64 .ptr .align 1 _Z25parallelExponentialSearchPiiiS__param_3
)
{
	.reg .pred 	%p<5>;
	.reg .b32 	%r<20>;
	.reg .b64 	%rd<7>;

	ld.param.u64 	%rd2, [_Z25parallelExponentialSearchPiiiS__param_0];
	ld.param.u32 	%r4, [_Z25parallelExponentialSearchPiiiS__param_1];
	ld.param.u32 	%r5, [_Z25parallelExponentialSearchPiiiS__param_2];
	ld.param.u64 	%rd3, [_Z25parallelExponentialSearchPiiiS__param_3];
	mov.u32 	%r6, %ctaid.x;
	mov.u32 	%r7, %ntid.x;
	mov.u32 	%r8, %tid.x;
	mad.lo.s32 	%r9, %r6, %r7, %r8;
	setp.ge.s32 	%p1, %r9, %r4;
	@%p1 bra 	$L__BB1_6;
	setp.lt.s32 	%p2, %r5, 2;
	mov.b32 	%r19, 1;
	@%p2 bra 	$L__BB1_5;
	cvta.to.global.u64 	%rd1, %rd2;
	mov.b32 	%r19, 1;
$L__BB1_3:
	mul.wide.u32 	%rd4, %r19, 4;
	add.s64 	%rd5, %rd1, %rd4;
	ld.global.u32 	%r12, [%rd5];
	setp.gt.s32 	%p3, %r12, %r5;
	@%p3 bra 	$L__BB1_5;
	shl.b32 	%r19, %r19, 1;
	setp.lt.s32 	%p4, %r19, %r5;
	@%p4 bra 	$L__BB1_3;
$L__BB1_5:
	add.s32 	%r13, %r4, -1;
	min.s32 	%r14, %r19, %r13;
	shr.u32 	%r15, %r19, 1;
	{ // callseq 0, 0
	.param .b64 param0;
	st.param.b64 	[param0], %rd2;
	.param .b32 param1;
	st.param.b32 	[param1], %r15;
	.param .b32 param2;
	st.param.b32 	[param2], %r14;
	.param .b32 param3;
	st.param.b32 	[param3], %r5;
	.param .b32 retval0;
	call.uni (retval0), 
	_Z12binarySearchPiiii, 
	(
	param0, 
	param1, 
	param2, 
	param3
	);
	ld.param.b32 	%r16, [retval0];
	} // callseq 0
	cvta.to.global.u64 	%rd6, %rd3;
	st.global.u32 	[%rd6], %r16;
$L__BB1_6:
	ret;

}


// ===== COMPILED SASS (sm_100) =====

	.target	sm_100

	.elftype	@"ET_EXEC"


//--------------------- .note.nv.tkinfo           --------------------------
	.section	.note.nv.tkinfo,"",@"SHT_NOTE"
	.sectionflags	@"SHF_NOTE_NV_TKINFO"
	.tkinfo
        /*0018*/ 	.word	0x00000002
        /*0030*/ 	.string	""
        /*0030*/ 	.string	"ptxas"
        /*0030*/ 	.string	"Cuda compilation tools, release 13.0, V13.0.88"
        /*0030*/ 	.string	"Build cuda_13.0.r13.0/compiler.36424714_0"
        /*0030*/ 	.string	"-arch sm_100 -m 64 "



//--------------------- .note.nv.cuinfo           --------------------------
	.section	.note.nv.cuinfo,"",@"SHT_NOTE"
	.sectionflags	@"SHF_NOTE_NV_CUINFO"
        /*0018*/ 	.short	0x0002
        /*001a*/ 	.short	0x0064
        /*001c*/ 	.short	0x0082
	.zero		2


//--------------------- .nv.info                  --------------------------
	.section	.nv.info,"",@"SHT_CUDA_INFO"
	.align	4


	//----- nvinfo : EIATTR_REGCOUNT
	.align		4
        /*0000*/ 	.byte	0x04, 0x2f
        /*0002*/ 	.short	(.L_1 - .L_0)
	.align		4
.L_0:
        /*0004*/ 	.word	index@(_Z25parallelExponentialSearchPiiiS_)
        /*0008*/ 	.word	0x0000000c


	//----- nvinfo : EIATTR_FRAME_SIZE
	.align		4
.L_1:
        /*000c*/ 	.byte	0x04, 0x11
        /*000e*/ 	.short	(.L_3 - .L_2)
	.align		4
.L_2:
        /*0010*/ 	.word	index@($_Z25parallelExponentialSearchPiiiS_$_Z12binarySearchPiiii)
        /*0014*/ 	.word	0x00000000


	//----- nvinfo : EIATTR_FRAME_SIZE
	.align		4
.L_3:
        /*0018*/ 	.byte	0x04, 0x11
        /*001a*/ 	.short	(.L_5 - .L_4)
	.align		4
.L_4:
        /*001c*/ 	.word	index@(_Z25parallelExponentialSearchPiiiS_)
        /*0020*/ 	.word	0x00000000


	//----- nvinfo : EIATTR_MIN_STACK_SIZE
	.align		4
.L_5:
        /*0024*/ 	.byte	0x04, 0x12
        /*0026*/ 	.short	(.L_7 - .L_6)
	.align		4
.L_6:
        /*0028*/ 	.word	index@(_Z25parallelExponentialSearchPiiiS_)
        /*002c*/ 	.word	0x00000000
.L_7:


//--------------------- .nv.compat                --------------------------
	.section	.nv.compat,"",@"SHT_CUDA_COMPAT_INFO"
	.align	4
        /*0000*/ 	.byte	0x02, 0x09, 0x00, 0x00, 0x02, 0x02, 0x01, 0x00, 0x02, 0x05, 0x05, 0x00, 0x03, 0x07, 0x01, 0x01
        /*0010*/ 	.byte	0x02, 0x03, 0x00, 0x00, 0x02, 0x06, 0x01, 0x00, 0x04, 0x0b, 0x08, 0x00, 0x09, 0x00, 0x00, 0x00
        /*0020*/ 	.byte	0x00, 0x00, 0x00, 0x00


//--------------------- .nv.info._Z25parallelExponentialSearchPiiiS_ --------------------------
	.section	.nv.info._Z25parallelExponentialSearchPiiiS_,"",@"SHT_CUDA_INFO"
	.sectionflags	@""
	.align	4


	//----- nvinfo : EIATTR_CUDA_API_VERSION
	.align		4
        /*0000*/ 	.byte	0x04, 0x37
        /*0002*/ 	.short	(.L_9 - .L_8)
.L_8:
        /*0004*/ 	.word	0x00000082


	//----- nvinfo : EIATTR_KPARAM_INFO
	.align		4
.L_9:
        /*0008*/ 	.byte	0x04, 0x17
        /*000a*/ 	.short	(.L_11 - .L_10)
.L_10:
        /*000c*/ 	.word	0x00000000
        /*0010*/ 	.short	0x0003
        /*0012*/ 	.short	0x0010
        /*0014*/ 	.byte	0x00, 0xf5, 0x21, 0x00


	//----- nvinfo : EIATTR_KPARAM_INFO
	.align		4
.L_11:
        /*0018*/ 	.byte	0x04, 0x17
        /*001a*/ 	.short	(.L_13 - .L_12)
.L_12:
        /*001c*/ 	.word	0x00000000
        /*0020*/ 	.short	0x0002
        /*0022*/ 	.short	0x000c
        /*0024*/ 	.byte	0x00, 0xf0, 0x11, 0x00


	//----- nvinfo : EIATTR_KPARAM_INFO
	.align		4
.L_13:
        /*0028*/ 	.byte	0x04, 0x17
        /*002a*/ 	.short	(.L_15 - .L_14)
.L_14:
        /*002c*/ 	.word	0x00000000
        /*0030*/ 	.short	0x0001
        /*0032*/ 	.short	0x0008
        /*0034*/ 	.byte	0x00, 0xf0, 0x11, 0x00


	//----- nvinfo : EIATTR_KPARAM_INFO
	.align		4
.L_15:
        /*0038*/ 	.byte	0x04, 0x17
        /*003a*/ 	.short	(.L_17 - .L_16)
.L_16:
        /*003c*/ 	.word	0x00000000
        /*0040*/ 	.short	0x0000
        /*0042*/ 	.short	0x0000
        /*0044*/ 	.byte	0x00, 0xf5, 0x21, 0x00


	//----- nvinfo : EIATTR_SPARSE_MMA_MASK
	.align		4
.L_17:
        /*0048*/ 	.byte	0x03, 0x50
        /*004a*/ 	.short	0x0000


	//----- nvinfo : EIATTR_MAXREG_COUNT
	.align		4
        /*004c*/ 	.byte	0x03, 0x1b
        /*004e*/ 	.short	0x00ff


	//----- nvinfo : EIATTR_MERCURY_ISA_VERSION
	.align		4
        /*0050*/ 	.byte	0x03, 0x5f
        /*0052*/ 	.short	0x0101


	//----- nvinfo : EIATTR_VRC_CTA_INIT_COUNT
	.align		4
        /*0054*/ 	.byte	0x02, 0x4a
	.zero		1
	.zero		1


	//----- nvinfo : EIATTR_EXIT_INSTR_OFFSETS
	.align		4
        /*0058*/ 	.byte	0x04, 0x1c
        /*005a*/ 	.short	(.L_19 - .L_18)


	//   ....[0]....
.L_18:
        /*005c*/ 	.word	0x00000070


	//   ....[1]....
        /*0060*/ 	.word	0x000001e0


	//----- nvinfo : EIATTR_CRS_STACK_SIZE
	.align		4
.L_19:
        /*0064*/ 	.byte	0x04, 0x1e
        /*0066*/ 	.short	(.L_21 - .L_20)
.L_20:
        /*0068*/ 	.word	0x00000000


	//----- nvinfo : EIATTR_CBANK_PARAM_SIZE
	.align		4
.L_21:
        /*006c*/ 	.byte	0x03, 0x19
        /*006e*/ 	.short	0x0018


	//----- nvinfo : EIATTR_PARAM_CBANK
	.align		4
        /*0070*/ 	.byte	0x04, 0x0a
        /*0072*/ 	.short	(.L_23 - .L_22)
	.align		4
.L_22:
        /*0074*/ 	.word	index@(.nv.constant0._Z25parallelExponentialSearchPiiiS_)
        /*0078*/ 	.short	0x0380
        /*007a*/ 	.short	0x0018


	//----- nvinfo : EIATTR_SW_WAR
	.align		4
.L_23:
        /*007c*/ 	.byte	0x04, 0x36
        /*007e*/ 	.short	(.L_25 - .L_24)
.L_24:
        /*0080*/ 	.word	0x00000008
.L_25:


//--------------------- .nv.callgraph             --------------------------
	.section	.nv.callgraph,"",@"SHT_CUDA_CALLGRAPH"
	.align	4
	.sectionentsize	8
	.align		4
        /*0000*/ 	.word	0x00000000
	.align		4
        /*0004*/ 	.word	0xffffffff
	.align		4
        /*0008*/ 	.word	0x00000000
	.align		4
        /*000c*/ 	.word	0xfffffffe
	.align		4
        /*0010*/ 	.word	0x00000000
	.align		4
        /*0014*/ 	.word	0xfffffffd
	.align		4
        /*0018*/ 	.word	0x00000000
	.align		4
        /*001c*/ 	.word	0xfffffffc


//--------------------- .text._Z25parallelExponentialSearchPiiiS_ --------------------------
	.section	.text._Z25parallelExponentialSearchPiiiS_,"ax",@progbits
	.align	128
        .global         _Z25parallelExponentialSearchPiiiS_
        .type           _Z25parallelExponentialSearchPiiiS_,@function
        .size           _Z25parallelExponentialSearchPiiiS_,(.L_x_6 - _Z25parallelExponentialSearchPiiiS_)
        .other          _Z25parallelExponentialSearchPiiiS_,@"STO_CUDA_ENTRY STV_DEFAULT"
_Z25parallelExponentialSearchPiiiS_:
.text._Z25parallelExponentialSearchPiiiS_:
[----:B------:R-:W-:Y:S01]  /*0000*/  LDC R1, c[0x0][0x37c] ;  /* 0x0000df00ff017b82 */ /* 0x000fe20000000800 */
[----:B------:R-:W0:Y:S07]  /*0010*/  S2R R3, SR_TID.X ;  /* 0x0000000000037919 */ /* 0x000e2e0000002100 */
[----:B------:R-:W0:Y:S01]  /*0020*/  S2UR UR4, SR_CTAID.X ;  /* 0x00000000000479c3 */ /* 0x000e220000002500 */
[----:B------:R-:W1:Y:S07]  /*0030*/  LDCU UR5, c[0x0][0x388] ;  /* 0x00007100ff0577ac */ /* 0x000e6e0008000800 */
[----:B------:R-:W0:Y:S02]  /*0040*/  LDC R0, c[0x0][0x360] ;  /* 0x0000d800ff007b82 */ /* 0x000e240000000800 */
[----:B0-----:R-:W-:-:S05]  /*0050*/  IMAD R0, R0, UR4, R3 ;  /* 0x0000000400007c24 */ /* 0x001fca000f8e0203 */
[----:B-1----:R-:W-:-:S13]  /*0060*/  ISETP.GE.AND P0, PT, R0, UR5, PT ;  /* 0x0000000500007c0c */ /* 0x002fda000bf06270 */
[----:B------:R-:W-:Y:S05]  /*0070*/  @P0 EXIT ;  /* 0x000000000000094d */ /* 0x000fea0003800000 */
[----:B------:R-:W0:Y:S01]  /*0080*/  LDCU UR4, c[0x0][0x38c] ;  /* 0x00007180ff0477ac */ /* 0x000e220008000800 */
[----:B------:R-:W-:Y:S01]  /*0090*/  IMAD.MOV.U32 R7, RZ, RZ, 0x1 ;  /* 0x00000001ff077424 */ /* 0x000fe200078e00ff */
[----:B------:R-:W1:Y:S01]  /*00a0*/  LDCU.64 UR6, c[0x0][0x358] ;  /* 0x00006b00ff0677ac */ /* 0x000e620008000a00 */
[----:B0-----:R-:W-:-:S09]  /*00b0*/  UISETP.GE.AND UP0, UPT, UR4, 0x2, UPT ;  /* 0x000000020400788c */ /* 0x001fd2000bf06270 */
[----:B-1----:R-:W-:Y:S05]  /*00c0*/  BRA.U !UP0, `(.L_x_0) ;  /* 0x0000000108287547 */ /* 0x002fea000b800000 */
[----:B------:R-:W0:Y:S01]  /*00d0*/  LDC.64 R4, c[0x0][0x380] ;  /* 0x0000e000ff047b82 */ /* 0x000e220000000a00 */
[----:B------:R-:W-:Y:S01]  /*00e0*/  IMAD.MOV.U32 R7, RZ, RZ, 0x1 ;  /* 0x00000001ff077424 */ /* 0x000fe200078e00ff */
[----:B------:R-:W1:Y:S06]  /*00f0*/  LDCU UR4, c[0x0][0x38c] ;  /* 0x00007180ff0477ac */ /* 0x000e6c0008000800 */
.L_x_1:
[----:B0-----:R-:W-:-:S06]  /*0100*/  IMAD.WIDE.U32 R2, R7, 0x4, R4 ;  /* 0x0000000407027825 */ /* 0x001fcc00078e0004 */
[----:B------:R-:W1:Y:S02]  /*0110*/  LDG.E R2, desc[UR6][R2.64] ;  /* 0x0000000602027981 */ /* 0x000e64000c1e1900 */
[----:B-1----:R-:W-:-:S13]  /*0120*/  ISETP.GT.AND P0, PT, R2, UR4, PT ;  /* 0x0000000402007c0c */ /* 0x002fda000bf04270 */
[----:B------:R-:W-:Y:S05]  /*0130*/  @P0 BRA `(.L_x_0) ;  /* 0x00000000000c0947 */ /* 0x000fea0003800000 */
[----:B------:R-:W-:-:S05]  /*0140*/  IMAD.SHL.U32 R7, R7, 0x2, RZ ;  /* 0x0000000207077824 */ /* 0x000fca00078e00ff */
[----:B------:R-:W-:-:S13]  /*0150*/  ISETP.GE.AND P0, PT, R7, UR4, PT ;  /* 0x0000000407007c0c */ /* 0x000fda000bf06270 */
[----:B------:R-:W-:Y:S05]  /*0160*/  @!P0 BRA `(.L_x_1) ;  /* 0xfffffffc00e48947 */ /* 0x000fea000383ffff */
.L_x_0:
[----:B------:R-:W0:Y:S01]  /*0170*/  LDC R2, c[0x0][0x388] ;  /* 0x0000e200ff027b82 */ /* 0x000e220000000800 */
[--C-:B------:R-:W-:Y:S02]  /*0180*/  SHF.R.U32.HI R0, RZ, 0x1, R7.reuse ;  /* 0x00000001ff007819 */ /* 0x100fe40000011607 */
[----:B------:R-:W-:Y:S02]  /*0190*/  MOV R6, 0x1c0 ;  /* 0x000001c000067802 */ /* 0x000fe40000000f00 */
[----:B0-----:R-:W-:-:S07]  /*01a0*/  VIADDMNMX R7, R2, 0xffffffff, R7, PT ;  /* 0xffffffff02077846 */ /* 0x001fce0003800107 */
[----:B------:R-:W-:Y:S05]  /*01b0*/  CALL.REL.NOINC `($_Z25parallelExponentialSearchPiiiS_$_Z12binarySearchPiiii) ;  /* 0x00000000000c7944 */ /* 0x000fea0003c00000 */
[----:B------:R-:W0:Y:S02]  /*01c0*/  LDC.64 R2, c[0x0][0x390] ;  /* 0x0000e400ff027b82 */ /* 0x000e240000000a00 */
[----:B0-----:R-:W-:Y:S01]  /*01d0*/  STG.E desc[UR6][R2.64], R9 ;  /* 0x0000000902007986 */ /* 0x001fe2000c101906 */
[----:B------:R-:W-:Y:S05]  /*01e0*/  EXIT ;  /* 0x000000000000794d */ /* 0x000fea0003800000 */
        .type           $_Z25parallelExponentialSearchPiiiS_$_Z12binarySearchPiiii,@function
        .size           $_Z25parallelExponentialSearchPiiiS_$_Z12binarySearchPiiii,(.L_x_6 - $_Z25parallelExponentialSearchPiiiS_$_Z12binarySearchPiiii)
$_Z25parallelExponentialSearchPiiiS_$_Z12binarySearchPiiii:
[----:B------:R-:W-:Y:S01]  /*01f0*/  ISETP.GE.AND P0, PT, R7, R0, PT ;  /* 0x000000000700720c */ /* 0x000fe20003f06270 */
[----:B------:R-:W-:-:S12]  /*0200*/  IMAD.MOV.U32 R9, RZ, RZ, -0x1 ;  /* 0xffffffffff097424 */ /* 0x000fd800078e00ff */
[----:B------:R-:W-:Y:S05]  /*0210*/  @!P0 BRA `(.L_x_2) ;  /* 0x0000000000508947 */ /* 0x000fea0003800000 */
[----:B------:R-:W0:Y:S01]  /*0220*/  LDC.64 R4, c[0x0][0x380] ;  /* 0x0000e000ff047b82 */ /* 0x000e220000000a00 */
[----:B------:R-:W1:Y:S01]  /*0230*/  LDCU.64 UR4, c[0x0][0x358] ;  /* 0x00006b00ff0477ac */ /* 0x000e620008000a00 */
[----:B------:R-:W2:Y:S02]  /*0240*/  LDCU UR8, c[0x0][0x38c] ;  /* 0x00007180ff0877ac */ /* 0x000ea40008000800 */
.L_x_4:
[----:B------:R-:W-:-:S05]  /*0250*/  IMAD.IADD R9, R0, 0x1, R7 ;  /* 0x0000000100097824 */ /* 0x000fca00078e0207 */
[----:B------:R-:W-:-:S05]  /*0260*/  SHF.R.U32.HI R9, RZ, 0x1, R9 ;  /* 0x00000001ff097819 */ /* 0x000fca0000011609 */
[----:B0-----:R-:W-:-:S06]  /*0270*/  IMAD.WIDE.U32 R2, R9, 0x4, R4 ;  /* 0x0000000409027825 */ /* 0x001fcc00078e0004 */
[----:B-1----:R-:W2:Y:S02]  /*0280*/  LDG.E R2, desc[UR4][R2.64] ;  /* 0x0000000402027981 */ /* 0x002ea4000c1e1900 */
[----:B--2---:R-:W-:-:S13]  /*0290*/  ISETP.NE.AND P0, PT, R2, UR8, PT ;  /* 0x0000000802007c0c */ /* 0x004fda000bf05270 */
[----:B------:R-:W-:Y:S05]  /*02a0*/  @!P0 BRA `(.L_x_2) ;  /* 0x00000000002c8947 */ /* 0x000fea0003800000 */
[----:B------:R-:W-:-:S13]  /*02b0*/  ISETP.GT.AND P0, PT, R2, UR8, PT ;  /* 0x0000000802007c0c */ /* 0x000fda000bf04270 */
[----:B------:R-:W-:Y:S05]  /*02c0*/  @!P0 BRA `(.L_x_3) ;  /* 0x0000000000148947 */ /* 0x000fea0003800000 */
[C---:B------:R-:W-:Y:S02]  /*02d0*/  ISETP.GT.AND P0, PT, R9.reuse, R0, PT ;  /* 0x000000000900720c */ /* 0x040fe40003f04270 */
[----:B------:R-:W-:-:S11]  /*02e0*/  IADD3 R7, PT, PT, R9, -0x1, RZ ;  /* 0xffffffff09077810 */ /* 0x000fd60007ffe0ff */
[----:B------:R-:W-:Y:S05]  /*02f0*/  @P0 BRA `(.L_x_4) ;  /* 0xfffffffc00d40947 */ /* 0x000fea000383ffff */
[----:B------:R-:W-:Y:S01]  /*0300*/  IMAD.MOV.U32 R9, RZ, RZ, -0x1 ;  /* 0xffffffffff097424 */ /* 0x000fe200078e00ff */
[----:B------:R-:W-:Y:S06]  /*0310*/  BRA `(.L_x_2) ;  /* 0x0000000000107947 */ /* 0x000fec0003800000 */
.L_x_3:
[----:B------:R-:W-:Y:S01]  /*0320*/  ISETP.GT.AND P0, PT, R7, R9, PT ;  /* 0x000000090700720c */ /* 0x000fe20003f04270 */
[----:B------:R-:W-:-:S12]  /*0330*/  VIADD R0, R9, 0x1 ;  /* 0x0000000109007836 */ /* 0x000fd80000000000 */
[----:B------:R-:W-:Y:S05]  /*0340*/  @P0 BRA `(.L_x_4) ;  /* 0xfffffffc00c00947 */ /* 0x000fea000383ffff */
[----:B------:R-:W-:-:S07]  /*0350*/  IMAD.MOV.U32 R9, RZ, RZ, -0x1 ;  /* 0xffffffffff097424 */ /* 0x000fce00078e00ff */
.L_x_2:
[----:B------:R-:W-:Y:S01]  /*0360*/  MOV R2, R6 ;  /* 0x0000000600027202 */ /* 0x000fe20000000f00 */
[----:B------:R-:W-:-:S04]  /*0370*/  IMAD.MOV.U32 R3, RZ, RZ, 0x0 ;  /* 0x00000000ff037424 */ /* 0x000fc800078e00ff */
[----:B------:R-:W-:Y:S05]  /*0380*/  RET.REL.NODEC R2 `(_Z25parallelExponentialSearchPiiiS_) ;  /* 0xfffffffc021c7950 */ /* 0x000fea0003c3ffff */
.L_x_5:
[----:B------:R-:W-:-:S00]  /*0390*/  BRA `(.L_x_5) ;  /* 0xfffffffc00fc7947 */ /* 0x000fc0000383ffff */
[----:B------:R-:W-:-:S00]  /*03a0*/  NOP ;  /* 0x0000000000007918 */ /* 0x000fc00000000000 */
        /* <DEDUP_REMOVED lines=13> */
.L_x_6:


//--------------------- .nv.shared.reserved.0     --------------------------
	.section	.nv.shared.reserved.0,"aw",@nobits
	.weak		__nv_reservedSMEM_offset_0_alias
	.size		__nv_reservedSMEM_offset_0_alias, 0, 64
	.other		__nv_reservedSMEM_offset_0_alias,@"STO_CUDA_RESERVED_SHARED STV_DEFAULT"
__nv_reservedSMEM_offset_0_alias:
	.zero		0
	.zero		64


//--------------------- .nv.constant0._Z25parallelExponentialSearchPiiiS_ --------------------------
	.section	.nv.constant0._Z25parallelExponentialSearchPiiiS_,"a",@progbits
	.sectionflags	@""
	.align	4
.nv.constant0._Z25parallelExponentialSearchPiiiS_:
	.zero		920


//--------------------- SYMBOLS --------------------------

	.type		.nv.reservedSmem.offset0,@object
	.size		.nv.reservedSmem.offset0,0x4
